//
// Generated by NVIDIA NVVM Compiler
//
// Compiler Build ID: CL-36424714
// Cuda compilation tools, release 13.0, V13.0.88
// Based on NVVM 20.0.0
//

.version 9.0
.target sm_100
.address_size 64

	// .globl	_Z9jacobiGPUPdS_S_S_ldl

.visible .entry _Z9jacobiGPUPdS_S_S_ldl(
	.param .u64 .ptr .align 1 _Z9jacobiGPUPdS_S_S_ldl_param_0,
	.param .u64 .ptr .align 1 _Z9jacobiGPUPdS_S_S_ldl_param_1,
	.param .u64 .ptr .align 1 _Z9jacobiGPUPdS_S_S_ldl_param_2,
	.param .u64 .ptr .align 1 _Z9jacobiGPUPdS_S_S_ldl_param_3,
	.param .u64 _Z9jacobiGPUPdS_S_S_ldl_param_4,
	.param .f64 _Z9jacobiGPUPdS_S_S_ldl_param_5,
	.param .u64 _Z9jacobiGPUPdS_S_S_ldl_param_6
)
{
	.reg .pred 	%p<8>;
	.reg .b32 	%r<10>;
	.reg .b64 	%rd<24>;
	.reg .b64 	%fd<13>;

	ld.param.u64 	%rd3, [_Z9jacobiGPUPdS_S_S_ldl_param_0];
	ld.param.u64 	%rd4, [_Z9jacobiGPUPdS_S_S_ldl_param_1];
	ld.param.u64 	%rd5, [_Z9jacobiGPUPdS_S_S_ldl_param_3];
	ld.param.u64 	%rd7, [_Z9jacobiGPUPdS_S_S_ldl_param_4];
	ld.param.f64 	%fd1, [_Z9jacobiGPUPdS_S_S_ldl_param_5];
	mov.u32 	%r1, %ctaid.y;
	mov.u32 	%r2, %ntid.y;
	mov.u32 	%r3, %tid.y;
	mad.lo.s32 	%r4, %r1, %r2, %r3;
	cvt.u64.u32 	%rd1, %r4;
	mov.u32 	%r6, %ctaid.x;
	mov.u32 	%r7, %ntid.x;
	mov.u32 	%r8, %tid.x;
	mad.lo.s32 	%r9, %r6, %r7, %r8;
	cvt.u64.u32 	%rd2, %r9;
	bar.sync 	0;
	setp.eq.s32 	%p1, %r4, 0;
	setp.lt.s64 	%p2, %rd7, %rd1;
	setp.eq.s32 	%p3, %r9, 0;
	or.pred  	%p4, %p1, %p3;
	or.pred  	%p5, %p4, %p2;
	setp.lt.s64 	%p6, %rd7, %rd2;
	or.pred  	%p7, %p6, %p5;
	@%p7 bra 	$L__BB0_2;
	cvta.to.global.u64 	%rd8, %rd5;
	cvta.to.global.u64 	%rd9, %rd4;
	cvta.to.global.u64 	%rd10, %rd3;
	add.s64 	%rd11, %rd7, 2;
	mul.lo.s64 	%rd12, %rd11, %rd1;
	add.s64 	%rd13, %rd12, %rd2;
	shl.b64 	%rd14, %rd13, 3;
	add.s64 	%rd15, %rd8, %rd14;
	ld.global.f64 	%fd2, [%rd15];
	sub.s64 	%rd16, %rd12, %rd11;
	add.s64 	%rd17, %rd16, %rd2;
	shl.b64 	%rd18, %rd17, 3;
	add.s64 	%rd19, %rd9, %rd18;
	ld.global.f64 	%fd3, [%rd19];
	fma.rn.f64 	%fd4, %fd1, %fd2, %fd3;
	shl.b64 	%rd20, %rd11, 3;
	add.s64 	%rd21, %rd19, %rd20;
	ld.global.f64 	%fd5, [%rd21+-8];
	add.f64 	%fd6, %fd4, %fd5;
	add.s64 	%rd22, %rd21, %rd20;
	ld.global.f64 	%fd7, [%rd22];
	add.f64 	%fd8, %fd6, %fd7;
	ld.global.f64 	%fd9, [%rd21+8];
	add.f64 	%fd10, %fd8, %fd9;
	mul.f64 	%fd11, %fd10, 0d3FD0000000000000;
	add.s64 	%rd23, %rd10, %rd14;
	st.global.f64 	[%rd23], %fd11;
	bar.sync 	0;
	ld.global.f64 	%fd12, [%rd23];
	st.global.f64 	[%rd21], %fd12;
	bar.sync 	0;
$L__BB0_2:
	ret;

}


// ===== COMPILED SASS (sm_100) =====

	.target	sm_100

	.elftype	@"ET_EXEC"


//--------------------- .note.nv.tkinfo           --------------------------
	.section	.note.nv.tkinfo,"",@"SHT_NOTE"
	.sectionflags	@"SHF_NOTE_NV_TKINFO"
	.tkinfo
        /*0018*/ 	.word	0x00000002
        /*0030*/ 	.string	""
        /*0030*/ 	.string	"ptxas"
        /*0030*/ 	.string	"Cuda compilation tools, release 13.0, V13.0.88"
        /*0030*/ 	.string	"Build cuda_13.0.r13.0/compiler.36424714_0"
        /*0030*/ 	.string	"-arch sm_100 -m 64 "



//--------------------- .note.nv.cuinfo           --------------------------
	.section	.note.nv.cuinfo,"",@"SHT_NOTE"
	.sectionflags	@"SHF_NOTE_NV_CUINFO"
        /*0018*/ 	.short	0x0002
        /*001a*/ 	.short	0x0064
        /*001c*/ 	.short	0x0082
	.zero		2


//--------------------- .nv.info                  --------------------------
	.section	.nv.info,"",@"SHT_CUDA_INFO"
	.align	4


	//----- nvinfo : EIATTR_REGCOUNT
	.align		4
        /*0000*/ 	.byte	0x04, 0x2f
        /*0002*/ 	.short	(.L_1 - .L_0)
	.align		4
.L_0:
        /*0004*/ 	.word	index@(_Z9jacobiGPUPdS_S_S_ldl)
        /*0008*/ 	.word	0x00000016


	//----- nvinfo : EIATTR_FRAME_SIZE
	.align		4
.L_1:
        /*000c*/ 	.byte	0x04, 0x11
        /*000e*/ 	.short	(.L_3 - .L_2)
	.align		4
.L_2:
        /*0010*/ 	.word	index@(_Z9jacobiGPUPdS_S_S_ldl)
        /*0014*/ 	.word	0x00000000


	//----- nvinfo : EIATTR_MIN_STACK_SIZE
	.align		4
.L_3:
        /*0018*/ 	.byte	0x04, 0x12
        /*001a*/ 	.short	(.L_5 - .L_4)
	.align		4
.L_4:
        /*001c*/ 	.word	index@(_Z9jacobiGPUPdS_S_S_ldl)
        /*0020*/ 	.word	0x00000000
.L_5:


//--------------------- .nv.compat                --------------------------
	.section	.nv.compat,"",@"SHT_CUDA_COMPAT_INFO"
	.align	4
        /*0000*/ 	.byte	0x02, 0x09, 0x00, 0x00, 0x02, 0x02, 0x01, 0x00, 0x02, 0x05, 0x05, 0x00, 0x03, 0x07, 0x01, 0x01
        /*0010*/ 	.byte	0x02, 0x03, 0x00, 0x00, 0x02, 0x06, 0x01, 0x00, 0x04, 0x0b, 0x08, 0x00, 0x01, 0x00, 0x00, 0x00
        /*0020*/ 	.byte	0x00, 0x00, 0x00, 0x00


//--------------------- .nv.info._Z9jacobiGPUPdS_S_S_ldl --------------------------
	.section	.nv.info._Z9jacobiGPUPdS_S_S_ldl,"",@"SHT_CUDA_INFO"
	.sectionflags	@""
	.align	4


	//----- nvinfo : EIATTR_CUDA_API_VERSION
	.align		4
        /*0000*/ 	.byte	0x04, 0x37
        /*0002*/ 	.short	(.L_7 - .L_6)
.L_6:
        /*0004*/ 	.word	0x00000082


	//----- nvinfo : EIATTR_KPARAM_INFO
	.align		4
.L_7:
        /*0008*/ 	.byte	0x04, 0x17
        /*000a*/ 	.short	(.L_9 - .L_8)
.L_8:
        /*000c*/ 	.word	0x00000000
        /*0010*/ 	.short	0x0006
        /*0012*/ 	.short	0x0030
        /*0014*/ 	.byte	0x00, 0xf0, 0x21, 0x00


	//----- nvinfo : EIATTR_KPARAM_INFO
	.align		4
.L_9:
        /*0018*/ 	.byte	0x04, 0x17
        /*001a*/ 	.short	(.L_11 - .L_10)
.L_10:
        /*001c*/ 	.word	0x00000000
        /*0020*/ 	.short	0x0005
        /*0022*/ 	.short	0x0028
        /*0024*/ 	.byte	0x00, 0xf0, 0x21, 0x00


	//----- nvinfo : EIATTR_KPARAM_INFO
	.align		4
.L_11:
        /*0028*/ 	.byte	0x04, 0x17
        /*002a*/ 	.short	(.L_13 - .L_12)
.L_12:
        /*002c*/ 	.word	0x00000000
        /*0030*/ 	.short	0x0004
        /*0032*/ 	.short	0x0020
        /*0034*/ 	.byte	0x00, 0xf0, 0x21, 0x00


	//----- nvinfo : EIATTR_KPARAM_INFO
	.align		4
.L_13:
        /*0038*/ 	.byte	0x04, 0x17
        /*003a*/ 	.short	(.L_15 - .L_14)
.L_14:
        /*003c*/ 	.word	0x00000000
        /*0040*/ 	.short	0x0003
        /*0042*/ 	.short	0x0018
        /*0044*/ 	.byte	0x00, 0xf5, 0x21, 0x00


	//----- nvinfo : EIATTR_KPARAM_INFO
	.align		4
.L_15:
        /*0048*/ 	.byte	0x04, 0x17
        /*004a*/ 	.short	(.L_17 - .L_16)
.L_16:
        /*004c*/ 	.word	0x00000000
        /*0050*/ 	.short	0x0002
        /*0052*/ 	.short	0x0010
        /*0054*/ 	.byte	0x00, 0xf5, 0x21, 0x00


	//----- nvinfo : EIATTR_KPARAM_INFO
	.align		4
.L_17:
        /*0058*/ 	.byte	0x04, 0x17
        /*005a*/ 	.short	(.L_19 - .L_18)
.L_18:
        /*005c*/ 	.word	0x00000000
        /*0060*/ 	.short	0x0001
        /*0062*/ 	.short	0x0008
        /*0064*/ 	.byte	0x00, 0xf5, 0x21, 0x00


	//----- nvinfo : EIATTR_KPARAM_INFO
	.align		4
.L_19:
        /*0068*/ 	.byte	0x04, 0x17
        /*006a*/ 	.short	(.L_21 - .L_20)
.L_20:
        /*006c*/ 	.word	0x00000000
        /*0070*/ 	.short	0x0000
        /*0072*/ 	.short	0x0000
        /*0074*/ 	.byte	0x00, 0xf5, 0x21, 0x00


	//----- nvinfo : EIATTR_SPARSE_MMA_MASK
	.align		4
.L_21:
        /*0078*/ 	.byte	0x03, 0x50
        /*007a*/ 	.short	0x0000


	//----- nvinfo : EIATTR_MAXREG_COUNT
	.align		4
        /*007c*/ 	.byte	0x03, 0x1b
        /*007e*/ 	.short	0x00ff


	//----- nvinfo : EIATTR_NUM_BARRIERS
	.align		4
        /*0080*/ 	.byte	0x02, 0x4c
        /*0082*/ 	.byte	0x01
	.zero		1


	//----- nvinfo : EIATTR_MERCURY_ISA_VERSION
	.align		4
        /*0084*/ 	.byte	0x03, 0x5f
        /*0086*/ 	.short	0x0101


	//----- nvinfo : EIATTR_VRC_CTA_INIT_COUNT
	.align		4
        /*0088*/ 	.byte	0x02, 0x4a
	.zero		1
	.zero		1


	//----- nvinfo : EIATTR_EXIT_INSTR_OFFSETS
	.align		4
        /*008c*/ 	.byte	0x04, 0x1c
        /*008e*/ 	.short	(.L_23 - .L_22)


	//   ....[0]....
.L_22:
        /*0090*/ 	.word	0x00000110


	//   ....[1]....
        /*0094*/ 	.word	0x00000400


	//----- nvinfo : EIATTR_CBANK_PARAM_SIZE
	.align		4
.L_23:
        /*0098*/ 	.byte	0x03, 0x19
        /*009a*/ 	.short	0x0038


	//----- nvinfo : EIATTR_PARAM_CBANK
	.align		4
        /*009c*/ 	.byte	0x04, 0x0a
        /*009e*/ 	.short	(.L_25 - .L_24)
	.align		4
.L_24:
        /*00a0*/ 	.word	index@(.nv.constant0._Z9jacobiGPUPdS_S_S_ldl)
        /*00a4*/ 	.short	0x0380
        /*00a6*/ 	.short	0x0038


	//----- nvinfo : EIATTR_SW_WAR
	.align		4
.L_25:
        /*00a8*/ 	.byte	0x04, 0x36
        /*00aa*/ 	.short	(.L_27 - .L_26)
.L_26:
        /*00ac*/ 	.word	0x00000008
.L_27:


//--------------------- .nv.callgraph             --------------------------
	.section	.nv.callgraph,"",@"SHT_CUDA_CALLGRAPH"
	.align	4
	.sectionentsize	8
	.align		4
        /*0000*/ 	.word	0x00000000
	.align		4
        /*0004*/ 	.word	0xffffffff
	.align		4
        /*0008*/ 	.word	0x00000000
	.align		4
        /*000c*/ 	.word	0xfffffffe
	.align		4
        /*0010*/ 	.word	0x00000000
	.align		4
        /*0014*/ 	.word	0xfffffffd
	.align		4
        /*0018*/ 	.word	0x00000000
	.align		4
        /*001c*/ 	.word	0xfffffffc


//--------------------- .text._Z9jacobiGPUPdS_S_S_ldl --------------------------
	.section	.text._Z9jacobiGPUPdS_S_S_ldl,"ax",@progbits
	.align	128
        .global         _Z9jacobiGPUPdS_S_S_ldl
        .type           _Z9jacobiGPUPdS_S_S_ldl,@function
        .size           _Z9jacobiGPUPdS_S_S_ldl,(.L_x_1 - _Z9jacobiGPUPdS_S_S_ldl)
        .other          _Z9jacobiGPUPdS_S_S_ldl,@"STO_CUDA_ENTRY STV_DEFAULT"
_Z9jacobiGPUPdS_S_S_ldl:
.text._Z9jacobiGPUPdS_S_S_ldl:
[----:B------:R-:W-:Y:S01]  /*0000*/  LDC R1, c[0x0][0x37c] ;  /* 0x0000df00ff017b82 */ /* 0x000fe20000000800 */
[----:B------:R-:W0:Y:S07]  /*0010*/  S2R R3, SR_TID.X ;  /* 0x0000000000037919 */ /* 0x000e2e0000002100 */
[----:B------:R-:W1:Y:S01]  /*0020*/  LDC R9, c[0x0][0x364] ;  /* 0x0000d900ff097b82 */ /* 0x000e620000000800 */
[----:B------:R-:W2:Y:S01]  /*0030*/  LDCU.64 UR10, c[0x0][0x3a0] ;  /* 0x00007400ff0a77ac */ /* 0x000ea20008000a00 */
[----:B------:R-:W1:Y:S06]  /*0040*/  S2R R0, SR_TID.Y ;  /* 0x0000000000007919 */ /* 0x000e6c0000002200 */
[----:B------:R-:W0:Y:S08]  /*0050*/  S2UR UR5, SR_CTAID.X ;  /* 0x00000000000579c3 */ /* 0x000e300000002500 */
[----:B------:R-:W0:Y:S08]  /*0060*/  LDC R2, c[0x0][0x360] ;  /* 0x0000d800ff027b82 */ /* 0x000e300000000800 */
[----:B------:R-:W1:Y:S01]  /*0070*/  S2UR UR4, SR_CTAID.Y ;  /* 0x00000000000479c3 */ /* 0x000e620000002600 */
[----:B0-----:R-:W-:-:S07]  /*0080*/  IMAD R2, R2, UR5, R3 ;  /* 0x0000000502027c24 */ /* 0x001fce000f8e0203 */
[----:B------:R-:W-:Y:S01]  /*0090*/  BAR.SYNC.DEFER_BLOCKING 0x0 ;  /* 0x0000000000007b1d */ /* 0x000fe20000010000 */
[C---:B------:R-:W-:Y:S02]  /*00a0*/  ISETP.NE.AND P2, PT, R2.reuse, RZ, PT ;  /* 0x000000ff0200720c */ /* 0x040fe40003f45270 */
[----:B--2---:R-:W-:Y:S01]  /*00b0*/  ISETP.GT.U32.AND P0, PT, R2, UR10, PT ;  /* 0x0000000a02007c0c */ /* 0x004fe2000bf04070 */
[----:B-1----:R-:W-:-:S05]  /*00c0*/  IMAD R9, R9, UR4, R0 ;  /* 0x0000000409097c24 */ /* 0x002fca000f8e0200 */
[C---:B------:R-:W-:Y:S02]  /*00d0*/  ISETP.GT.U32.AND P1, PT, R9.reuse, UR10, PT ;  /* 0x0000000a09007c0c */ /* 0x040fe4000bf24070 */
[----:B------:R-:W-:-:S04]  /*00e0*/  ISETP.EQ.OR P2, PT, R9, RZ, !P2 ;  /* 0x000000ff0900720c */ /* 0x000fc80005742670 */
[----:B------:R-:W-:-:S04]  /*00f0*/  ISETP.GT.OR.EX P1, PT, RZ, UR11, P2, P1 ;  /* 0x0000000bff007c0c */ /* 0x000fc80009724710 */
[----:B------:R-:W-:-:S13]  /*0100*/  ISETP.GT.OR.EX P0, PT, RZ, UR11, P1, P0 ;  /* 0x0000000bff007c0c */ /* 0x000fda0008f04700 */
[----:B------:R-:W-:Y:S05]  /*0110*/  @P0 EXIT ;  /* 0x000000000000094d */ /* 0x000fea0003800000 */
[----:B------:R-:W-:Y:S01]  /*0120*/  UIADD3 UR4, UP0, UPT, UR10, 0x2, URZ ;  /* 0x000000020a047890 */ /* 0x000fe2000ff1e0ff */
[----:B------:R-:W-:Y:S01]  /*0130*/  IMAD.MOV.U32 R3, RZ, RZ, RZ ;  /* 0x000000ffff037224 */ /* 0x000fe200078e00ff */
[----:B------:R-:W0:Y:S02]  /*0140*/  LDCU.64 UR8, c[0x0][0x398] ;  /* 0x00007300ff0877ac */ /* 0x000e240008000a00 */
[----:B------:R-:W-:Y:S02]  /*0150*/  UIADD3.X UR5, UPT, UPT, URZ, UR11, URZ, UP0, !UPT ;  /* 0x0000000bff057290 */ /* 0x000fe400087fe4ff */
[----:B------:R-:W-:Y:S01]  /*0160*/  IMAD.WIDE.U32 R4, R9, UR4, R2 ;  /* 0x0000000409047c25 */ /* 0x000fe2000f8e0002 */
[----:B------:R-:W-:Y:S01]  /*0170*/  UIADD3 UR6, UP0, UPT, URZ, -UR4, URZ ;  /* 0x80000004ff067290 */ /* 0x000fe2000ff1e0ff */
[----:B------:R-:W1:Y:S02]  /*0180*/  LDCU.128 UR12, c[0x0][0x380] ;  /* 0x00007000ff0c77ac */ /* 0x000e640008000c00 */
[----:B------:R-:W-:-:S02]  /*0190*/  IMAD.SHL.U32 R0, R4, 0x8, RZ ;  /* 0x0000000804007824 */ /* 0x000fc400078e00ff */
[----:B------:R-:W-:Y:S01]  /*01a0*/  IMAD R11, R9, UR5, RZ ;  /* 0x00000005090b7c24 */ /* 0x000fe2000f8e02ff */
[----:B------:R-:W-:Y:S01]  /*01b0*/  UIADD3.X UR7, UPT, UPT, URZ, ~UR5, URZ, UP0, !UPT ;  /* 0x80000005ff077290 */ /* 0x000fe200087fe4ff */
[----:B------:R-:W-:Y:S02]  /*01c0*/  IMAD.U32 R6, RZ, RZ, UR6 ;  /* 0x00000006ff067e24 */ /* 0x000fe4000f8e00ff */
[----:B------:R-:W-:-:S03]  /*01d0*/  IMAD.IADD R3, R5, 0x1, R11 ;  /* 0x0000000105037824 */ /* 0x000fc600078e020b */
[----:B------:R-:W-:Y:S01]  /*01e0*/  IMAD.U32 R7, RZ, RZ, UR7 ;  /* 0x00000007ff077e24 */ /* 0x000fe2000f8e00ff */
[----:B0-----:R-:W-:Y:S01]  /*01f0*/  IADD3 R16, P0, PT, R0, UR8, RZ ;  /* 0x0000000800107c10 */ /* 0x001fe2000ff1e0ff */
[----:B------:R-:W-:Y:S01]  /*0200*/  USHF.L.U32 UR8, UR4, 0x3, URZ ;  /* 0x0000000304087899 */ /* 0x000fe200080006ff */
[----:B------:R-:W-:Y:S01]  /*0210*/  SHF.L.U64.HI R4, R4, 0x3, R3 ;  /* 0x0000000304047819 */ /* 0x000fe20000010203 */
[----:B------:R-:W-:Y:S01]  /*0220*/  IMAD.WIDE.U32 R6, R9, UR4, R6 ;  /* 0x0000000409067c25 */ /* 0x000fe2000f8e0006 */
[----:B------:R-:W0:Y:S02]  /*0230*/  LDCU.64 UR6, c[0x0][0x358] ;  /* 0x00006b00ff0677ac */ /* 0x000e240008000a00 */
[----:B------:R-:W-:Y:S02]  /*0240*/  IADD3.X R17, PT, PT, R4, UR9, RZ, P0, !PT ;  /* 0x0000000904117c10 */ /* 0x000fe400087fe4ff */
[----:B------:R-:W-:Y:S01]  /*0250*/  IADD3 R2, P1, PT, R2, R6, RZ ;  /* 0x0000000602027210 */ /* 0x000fe20007f3e0ff */
[----:B------:R-:W-:-:S04]  /*0260*/  USHF.L.U64.HI UR4, UR4, 0x3, UR5 ;  /* 0x0000000304047899 */ /* 0x000fc80008010205 */
[----:B------:R-:W-:Y:S01]  /*0270*/  IMAD.X R7, R11, 0x1, R7, P1 ;  /* 0x000000010b077824 */ /* 0x000fe200008e0607 */
[----:B-1----:R-:W-:-:S04]  /*0280*/  LEA R18, P1, R2, UR14, 0x3 ;  /* 0x0000000e02127c11 */ /* 0x002fc8000f8218ff */
[----:B------:R-:W-:Y:S02]  /*0290*/  LEA.HI.X R19, R2, UR15, R7, 0x3, P1 ;  /* 0x0000000f02137c11 */ /* 0x000fe400088f1c07 */
[----:B------:R-:W-:Y:S01]  /*02a0*/  IADD3 R2, P0, PT, R18, UR8, RZ ;  /* 0x0000000812027c10 */ /* 0x000fe2000ff1e0ff */
[----:B0-----:R-:W2:Y:S04]  /*02b0*/  LDG.E.64 R6, desc[UR6][R16.64] ;  /* 0x0000000610067981 */ /* 0x001ea8000c1e1b00 */
[----:B------:R-:W2:Y:S01]  /*02c0*/  LDG.E.64 R8, desc[UR6][R18.64] ;  /* 0x0000000612087981 */ /* 0x000ea2000c1e1b00 */
[----:B------:R-:W-:Y:S02]  /*02d0*/  IADD3.X R3, PT, PT, R19, UR4, RZ, P0, !PT ;  /* 0x0000000413037c10 */ /* 0x000fe400087fe4ff */
[----:B------:R-:W-:-:S03]  /*02e0*/  IADD3 R12, P0, PT, R2, UR8, RZ ;  /* 0x00000008020c7c10 */ /* 0x000fc6000ff1e0ff */
[----:B------:R-:W3:Y:S01]  /*02f0*/  LDG.E.64 R10, desc[UR6][R2.64+-0x8] ;  /* 0xfffff806020a7981 */ /* 0x000ee2000c1e1b00 */
[----:B------:R-:W-:Y:S01]  /*0300*/  IADD3.X R13, PT, PT, R3, UR4, RZ, P0, !PT ;  /* 0x00000004030d7c10 */ /* 0x000fe200087fe4ff */
[----:B------:R-:W2:Y:S02]  /*0310*/  LDCU.64 UR4, c[0x0][0x3a8] ;  /* 0x00007500ff0477ac */ /* 0x000ea40008000a00 */
[----:B------:R-:W4:Y:S04]  /*0320*/  LDG.E.64 R14, desc[UR6][R2.64+0x8] ;  /* 0x00000806020e7981 */ /* 0x000f28000c1e1b00 */
[----:B------:R-:W5:Y:S01]  /*0330*/  LDG.E.64 R12, desc[UR6][R12.64] ;  /* 0x000000060c0c7981 */ /* 0x000f62000c1e1b00 */
[----:B--2---:R-:W-:-:S08]  /*0340*/  DFMA R6, R6, UR4, R8 ;  /* 0x0000000406067c2b */ /* 0x004fd00008000008 */
[----:B---3--:R-:W-:-:S08]  /*0350*/  DADD R6, R6, R10 ;  /* 0x0000000006067229 */ /* 0x008fd0000000000a */
[----:B-----5:R-:W-:Y:S01]  /*0360*/  DADD R6, R6, R12 ;  /* 0x0000000006067229 */ /* 0x020fe2000000000c */
[----:B------:R-:W-:-:S07]  /*0370*/  IADD3 R8, P0, PT, R0, UR12, RZ ;  /* 0x0000000c00087c10 */ /* 0x000fce000ff1e0ff */
[----:B----4-:R-:W-:Y:S01]  /*0380*/  DADD R6, R6, R14 ;  /* 0x0000000006067229 */ /* 0x010fe2000000000e */
[----:B------:R-:W-:-:S07]  /*0390*/  IADD3.X R9, PT, PT, R4, UR13, RZ, P0, !PT ;  /* 0x0000000d04097c10 */ /* 0x000fce00087fe4ff */
[----:B------:R-:W-:-:S07]  /*03a0*/  DMUL R6, R6, 0.25 ;  /* 0x3fd0000006067828 */ /* 0x000fce0000000000 */
[----:B------:R-:W-:Y:S01]  /*03b0*/  STG.E.64 desc[UR6][R8.64], R6 ;  /* 0x0000000608007986 */ /* 0x000fe2000c101b06 */
[----:B------:R-:W-:Y:S06]  /*03c0*/  BAR.SYNC.DEFER_BLOCKING 0x0 ;  /* 0x0000000000007b1d */ /* 0x000fec0000010000 */
[----:B------:R-:W2:Y:S04]  /*03d0*/  LDG.E.64 R4, desc[UR6][R8.64] ;  /* 0x0000000608047981 */ /* 0x000ea8000c1e1b00 */
[----:B--2---:R-:W-:Y:S01]  /*03e0*/  STG.E.64 desc[UR6][R2.64], R4 ;  /* 0x0000000402007986 */ /* 0x004fe2000c101b06 */
[----:B------:R-:W-:Y:S06]  /*03f0*/  BAR.SYNC.DEFER_BLOCKING 0x0 ;  /* 0x0000000000007b1d */ /* 0x000fec0000010000 */
[----:B------:R-:W-:Y:S05]  /*0400*/  EXIT ;  /* 0x000000000000794d */ /* 0x000fea0003800000 */
.L_x_0:
[----:B------:R-:W-:-:S00]  /*0410*/  BRA `(.L_x_0) ;  /* 0xfffffffc00fc7947 */ /* 0x000fc0000383ffff */
[----:B------:R-:W-:-:S00]  /*0420*/  NOP ;  /* 0x0000000000007918 */ /* 0x000fc00000000000 */
        /* <DEDUP_REMOVED lines=13> */
.L_x_1:


//--------------------- .nv.shared.reserved.0     --------------------------
	.section	.nv.shared.reserved.0,"aw",@nobits
	.weak		__nv_reservedSMEM_offset_0_alias
	.size		__nv_reservedSMEM_offset_0_alias, 0, 64
	.other		__nv_reservedSMEM_offset_0_alias,@"STO_CUDA_RESERVED_SHARED STV_DEFAULT"
__nv_reservedSMEM_offset_0_alias:
	.zero		0
	.zero		64


//--------------------- .nv.constant0._Z9jacobiGPUPdS_S_S_ldl --------------------------
	.section	.nv.constant0._Z9jacobiGPUPdS_S_S_ldl,"a",@progbits
	.sectionflags	@""
	.align	4
.nv.constant0._Z9jacobiGPUPdS_S_S_ldl:
	.zero		952


//--------------------- SYMBOLS --------------------------

	.type		.nv.reservedSmem.offset0,@object
	.size		.nv.reservedSmem.offset0,0x4
